//
// Generated by NVIDIA NVVM Compiler
//
// Compiler Build ID: CL-36424714
// Cuda compilation tools, release 13.0, V13.0.88
// Based on NVVM 20.0.0
//

.version 9.0
.target sm_100
.address_size 64

	// .globl	_Z10group_dataP6TensorS0_lll

.visible .entry _Z10group_dataP6TensorS0_lll(
	.param .u64 .ptr .align 1 _Z10group_dataP6TensorS0_lll_param_0,
	.param .u64 .ptr .align 1 _Z10group_dataP6TensorS0_lll_param_1,
	.param .u64 _Z10group_dataP6TensorS0_lll_param_2,
	.param .u64 _Z10group_dataP6TensorS0_lll_param_3,
	.param .u64 _Z10group_dataP6TensorS0_lll_param_4
)
{
	.reg .pred 	%p<2>;
	.reg .b32 	%r<8>;
	.reg .b32 	%f<2>;
	.reg .b64 	%rd<21>;

	ld.param.u64 	%rd6, [_Z10group_dataP6TensorS0_lll_param_0];
	ld.param.u64 	%rd7, [_Z10group_dataP6TensorS0_lll_param_1];
	ld.param.u64 	%rd8, [_Z10group_dataP6TensorS0_lll_param_2];
	ld.param.u64 	%rd9, [_Z10group_dataP6TensorS0_lll_param_3];
	ld.param.u64 	%rd10, [_Z10group_dataP6TensorS0_lll_param_4];
	mov.u32 	%r1, %ctaid.x;
	mov.u32 	%r2, %ntid.x;
	mov.u32 	%r3, %tid.x;
	mad.lo.s32 	%r4, %r1, %r2, %r3;
	cvt.s64.s32 	%rd1, %r4;
	mad.lo.s64 	%rd2, %rd9, %rd1, %rd10;
	or.b64  	%rd11, %rd2, %rd8;
	and.b64  	%rd12, %rd11, -4294967296;
	setp.ne.s64 	%p1, %rd12, 0;
	@%p1 bra 	$L__BB0_2;
	cvt.u32.u64 	%r5, %rd8;
	cvt.u32.u64 	%r6, %rd2;
	rem.u32 	%r7, %r6, %r5;
	cvt.u64.u32 	%rd20, %r7;
	bra.uni 	$L__BB0_3;
$L__BB0_2:
	rem.s64 	%rd20, %rd2, %rd8;
$L__BB0_3:
	cvta.to.global.u64 	%rd13, %rd7;
	shl.b64 	%rd14, %rd1, 2;
	add.s64 	%rd15, %rd13, %rd14;
	shl.b64 	%rd16, %rd20, 32;
	shr.s64 	%rd17, %rd16, 30;
	cvta.to.global.u64 	%rd18, %rd6;
	add.s64 	%rd19, %rd18, %rd17;
	ld.global.f32 	%f1, [%rd19];
	st.global.f32 	[%rd15], %f1;
	ret;

}
	// .globl	_Z18swap_within_groupsP6Tensor
.visible .entry _Z18swap_within_groupsP6Tensor(
	.param .u64 .ptr .align 1 _Z18swap_within_groupsP6Tensor_param_0
)
{
	.reg .b32 	%r<6>;
	.reg .b32 	%f<3>;
	.reg .b64 	%rd<5>;

	ld.param.u64 	%rd1, [_Z18swap_within_groupsP6Tensor_param_0];
	cvta.to.global.u64 	%rd2, %rd1;
	mov.u32 	%r1, %ctaid.x;
	mov.u32 	%r2, %ntid.x;
	mov.u32 	%r3, %tid.x;
	mad.lo.s32 	%r4, %r1, %r2, %r3;
	shl.b32 	%r5, %r4, 1;
	mul.wide.s32 	%rd3, %r5, 4;
	add.s64 	%rd4, %rd2, %rd3;
	ld.global.f32 	%f1, [%rd4];
	ld.global.f32 	%f2, [%rd4+4];
	st.global.f32 	[%rd4], %f2;
	st.global.f32 	[%rd4+4], %f1;
	ret;

}


// ===== COMPILED SASS (sm_100) =====

	.target	sm_100

	.elftype	@"ET_EXEC"


//--------------------- .note.nv.tkinfo           --------------------------
	.section	.note.nv.tkinfo,"",@"SHT_NOTE"
	.sectionflags	@"SHF_NOTE_NV_TKINFO"
	.tkinfo
        /*0018*/ 	.word	0x00000002
        /*0030*/ 	.string	""
        /*0030*/ 	.string	"ptxas"
        /*0030*/ 	.string	"Cuda compilation tools, release 13.0, V13.0.88"
        /*0030*/ 	.string	"Build cuda_13.0.r13.0/compiler.36424714_0"
        /*0030*/ 	.string	"-arch sm_100 -m 64 "



//--------------------- .note.nv.cuinfo           --------------------------
	.section	.note.nv.cuinfo,"",@"SHT_NOTE"
	.sectionflags	@"SHF_NOTE_NV_CUINFO"
        /*0018*/ 	.short	0x0002
        /*001a*/ 	.short	0x0064
        /*001c*/ 	.short	0x0082
	.zero		2


//--------------------- .nv.info                  --------------------------
	.section	.nv.info,"",@"SHT_CUDA_INFO"
	.align	4


	//----- nvinfo : EIATTR_REGCOUNT
	.align		4
        /*0000*/ 	.byte	0x04, 0x2f
        /*0002*/ 	.short	(.L_1 - .L_0)
	.align		4
.L_0:
        /*0004*/ 	.word	index@(_Z10group_dataP6TensorS0_lll)
        /*0008*/ 	.word	0x00000012


	//----- nvinfo : EIATTR_FRAME_SIZE
	.align		4
.L_1:
        /*000c*/ 	.byte	0x04, 0x11
        /*000e*/ 	.short	(.L_3 - .L_2)
	.align		4
.L_2:
        /*0010*/ 	.word	index@($__internal_0_$__cuda_sm20_rem_s64)
        /*0014*/ 	.word	0x00000000


	//----- nvinfo : EIATTR_FRAME_SIZE
	.align		4
.L_3:
        /*0018*/ 	.byte	0x04, 0x11
        /*001a*/ 	.short	(.L_5 - .L_4)
	.align		4
.L_4:
        /*001c*/ 	.word	index@(_Z10group_dataP6TensorS0_lll)
        /*0020*/ 	.word	0x00000000


	//----- nvinfo : EIATTR_REGCOUNT
	.align		4
.L_5:
        /*0024*/ 	.byte	0x04, 0x2f
        /*0026*/ 	.short	(.L_7 - .L_6)
	.align		4
.L_6:
        /*0028*/ 	.word	index@(_Z18swap_within_groupsP6Tensor)
        /*002c*/ 	.word	0x0000000a


	//----- nvinfo : EIATTR_FRAME_SIZE
	.align		4
.L_7:
        /*0030*/ 	.byte	0x04, 0x11
        /*0032*/ 	.short	(.L_9 - .L_8)
	.align		4
.L_8:
        /*0034*/ 	.word	index@(_Z18swap_within_groupsP6Tensor)
        /*0038*/ 	.word	0x00000000


	//----- nvinfo : EIATTR_MIN_STACK_SIZE
	.align		4
.L_9:
        /*003c*/ 	.byte	0x04, 0x12
        /*003e*/ 	.short	(.L_11 - .L_10)
	.align		4
.L_10:
        /*0040*/ 	.word	index@(_Z18swap_within_groupsP6Tensor)
        /*0044*/ 	.word	0x00000000


	//----- nvinfo : EIATTR_MIN_STACK_SIZE
	.align		4
.L_11:
        /*0048*/ 	.byte	0x04, 0x12
        /*004a*/ 	.short	(.L_13 - .L_12)
	.align		4
.L_12:
        /*004c*/ 	.word	index@(_Z10group_dataP6TensorS0_lll)
        /*0050*/ 	.word	0x00000000
.L_13:


//--------------------- .nv.compat                --------------------------
	.section	.nv.compat,"",@"SHT_CUDA_COMPAT_INFO"
	.align	4
        /*0000*/ 	.byte	0x02, 0x09, 0x00, 0x00, 0x02, 0x02, 0x01, 0x00, 0x02, 0x05, 0x05, 0x00, 0x03, 0x07, 0x01, 0x01
        /*0010*/ 	.byte	0x02, 0x03, 0x00, 0x00, 0x02, 0x06, 0x01, 0x00, 0x04, 0x0b, 0x08, 0x00, 0x09, 0x00, 0x00, 0x00
        /*0020*/ 	.byte	0x00, 0x00, 0x00, 0x00


//--------------------- .nv.info._Z18swap_within_groupsP6Tensor --------------------------
	.section	.nv.info._Z18swap_within_groupsP6Tensor,"",@"SHT_CUDA_INFO"
	.sectionflags	@""
	.align	4


	//----- nvinfo : EIATTR_CUDA_API_VERSION
	.align		4
        /*0000*/ 	.byte	0x04, 0x37
        /*0002*/ 	.short	(.L_15 - .L_14)
.L_14:
        /*0004*/ 	.word	0x00000082


	//----- nvinfo : EIATTR_KPARAM_INFO
	.align		4
.L_15:
        /*0008*/ 	.byte	0x04, 0x17
        /*000a*/ 	.short	(.L_17 - .L_16)
.L_16:
        /*000c*/ 	.word	0x00000000
        /*0010*/ 	.short	0x0000
        /*0012*/ 	.short	0x0000
        /*0014*/ 	.byte	0x00, 0xf5, 0x21, 0x00


	//----- nvinfo : EIATTR_SPARSE_MMA_MASK
	.align		4
.L_17:
        /*0018*/ 	.byte	0x03, 0x50
        /*001a*/ 	.short	0x0000


	//----- nvinfo : EIATTR_MAXREG_COUNT
	.align		4
        /*001c*/ 	.byte	0x03, 0x1b
        /*001e*/ 	.short	0x00ff


	//----- nvinfo : EIATTR_MERCURY_ISA_VERSION
	.align		4
        /*0020*/ 	.byte	0x03, 0x5f
        /*0022*/ 	.short	0x0101


	//----- nvinfo : EIATTR_VRC_CTA_INIT_COUNT
	.align		4
        /*0024*/ 	.byte	0x02, 0x4a
	.zero		1
	.zero		1


	//----- nvinfo : EIATTR_EXIT_INSTR_OFFSETS
	.align		4
        /*0028*/ 	.byte	0x04, 0x1c
        /*002a*/ 	.short	(.L_19 - .L_18)


	//   ....[0]....
.L_18:
        /*002c*/ 	.word	0x000000d0


	//----- nvinfo : EIATTR_CBANK_PARAM_SIZE
	.align		4
.L_19:
        /*0030*/ 	.byte	0x03, 0x19
        /*0032*/ 	.short	0x0008


	//----- nvinfo : EIATTR_PARAM_CBANK
	.align		4
        /*0034*/ 	.byte	0x04, 0x0a
        /*0036*/ 	.short	(.L_21 - .L_20)
	.align		4
.L_20:
        /*0038*/ 	.word	index@(.nv.constant0._Z18swap_within_groupsP6Tensor)
        /*003c*/ 	.short	0x0380
        /*003e*/ 	.short	0x0008


	//----- nvinfo : EIATTR_SW_WAR
	.align		4
.L_21:
        /*0040*/ 	.byte	0x04, 0x36
        /*0042*/ 	.short	(.L_23 - .L_22)
.L_22:
        /*0044*/ 	.word	0x00000008
.L_23:


//--------------------- .nv.info._Z10group_dataP6TensorS0_lll --------------------------
	.section	.nv.info._Z10group_dataP6TensorS0_lll,"",@"SHT_CUDA_INFO"
	.sectionflags	@""
	.align	4


	//----- nvinfo : EIATTR_CUDA_API_VERSION
	.align		4
        /*0000*/ 	.byte	0x04, 0x37
        /*0002*/ 	.short	(.L_25 - .L_24)
.L_24:
        /*0004*/ 	.word	0x00000082


	//----- nvinfo : EIATTR_KPARAM_INFO
	.align		4
.L_25:
        /*0008*/ 	.byte	0x04, 0x17
        /*000a*/ 	.short	(.L_27 - .L_26)
.L_26:
        /*000c*/ 	.word	0x00000000
        /*0010*/ 	.short	0x0004
        /*0012*/ 	.short	0x0020
        /*0014*/ 	.byte	0x00, 0xf0, 0x21, 0x00


	//----- nvinfo : EIATTR_KPARAM_INFO
	.align		4
.L_27:
        /*0018*/ 	.byte	0x04, 0x17
        /*001a*/ 	.short	(.L_29 - .L_28)
.L_28:
        /*001c*/ 	.word	0x00000000
        /*0020*/ 	.short	0x0003
        /*0022*/ 	.short	0x0018
        /*0024*/ 	.byte	0x00, 0xf0, 0x21, 0x00


	//----- nvinfo : EIATTR_KPARAM_INFO
	.align		4
.L_29:
        /*0028*/ 	.byte	0x04, 0x17
        /*002a*/ 	.short	(.L_31 - .L_30)
.L_30:
        /*002c*/ 	.word	0x00000000
        /*0030*/ 	.short	0x0002
        /*0032*/ 	.short	0x0010
        /*0034*/ 	.byte	0x00, 0xf0, 0x21, 0x00


	//----- nvinfo : EIATTR_KPARAM_INFO
	.align		4
.L_31:
        /*0038*/ 	.byte	0x04, 0x17
        /*003a*/ 	.short	(.L_33 - .L_32)
.L_32:
        /*003c*/ 	.word	0x00000000
        /*0040*/ 	.short	0x0001
        /*0042*/ 	.short	0x0008
        /*0044*/ 	.byte	0x00, 0xf5, 0x21, 0x00


	//----- nvinfo : EIATTR_KPARAM_INFO
	.align		4
.L_33:
        /*0048*/ 	.byte	0x04, 0x17
        /*004a*/ 	.short	(.L_35 - .L_34)
.L_34:
        /*004c*/ 	.word	0x00000000
        /*0050*/ 	.short	0x0000
        /*0052*/ 	.short	0x0000
        /*0054*/ 	.byte	0x00, 0xf5, 0x21, 0x00


	//----- nvinfo : EIATTR_SPARSE_MMA_MASK
	.align		4
.L_35:
        /*0058*/ 	.byte	0x03, 0x50
        /*005a*/ 	.short	0x0000


	//----- nvinfo : EIATTR_MAXREG_COUNT
	.align		4
        /*005c*/ 	.byte	0x03, 0x1b
        /*005e*/ 	.short	0x00ff


	//----- nvinfo : EIATTR_MERCURY_ISA_VERSION
	.align		4
        /*0060*/ 	.byte	0x03, 0x5f
        /*0062*/ 	.short	0x0101


	//----- nvinfo : EIATTR_VRC_CTA_INIT_COUNT
	.align		4
        /*0064*/ 	.byte	0x02, 0x4a
	.zero		1
	.zero		1


	//----- nvinfo : EIATTR_EXIT_INSTR_OFFSETS
	.align		4
        /*0068*/ 	.byte	0x04, 0x1c
        /*006a*/ 	.short	(.L_37 - .L_36)


	//   ....[0]....
.L_36:
        /*006c*/ 	.word	0x00000320


	//----- nvinfo : EIATTR_CRS_STACK_SIZE
	.align		4
.L_37:
        /*0070*/ 	.byte	0x04, 0x1e
        /*0072*/ 	.short	(.L_39 - .L_38)
.L_38:
        /*0074*/ 	.word	0x00000000


	//----- nvinfo : EIATTR_CBANK_PARAM_SIZE
	.align		4
.L_39:
        /*0078*/ 	.byte	0x03, 0x19
        /*007a*/ 	.short	0x0028


	//----- nvinfo : EIATTR_PARAM_CBANK
	.align		4
        /*007c*/ 	.byte	0x04, 0x0a
        /*007e*/ 	.short	(.L_41 - .L_40)
	.align		4
.L_40:
        /*0080*/ 	.word	index@(.nv.constant0._Z10group_dataP6TensorS0_lll)
        /*0084*/ 	.short	0x0380
        /*0086*/ 	.short	0x0028


	//----- nvinfo : EIATTR_SW_WAR
	.align		4
.L_41:
        /*0088*/ 	.byte	0x04, 0x36
        /*008a*/ 	.short	(.L_43 - .L_42)
.L_42:
        /*008c*/ 	.word	0x00000008
.L_43:


//--------------------- .nv.callgraph             --------------------------
	.section	.nv.callgraph,"",@"SHT_CUDA_CALLGRAPH"
	.align	4
	.sectionentsize	8
	.align		4
        /*0000*/ 	.word	0x00000000
	.align		4
        /*0004*/ 	.word	0xffffffff
	.align		4
        /*0008*/ 	.word	0x00000000
	.align		4
        /*000c*/ 	.word	0xfffffffe
	.align		4
        /*0010*/ 	.word	0x00000000
	.align		4
        /*0014*/ 	.word	0xfffffffd
	.align		4
        /*0018*/ 	.word	0x00000000
	.align		4
        /*001c*/ 	.word	0xfffffffc


//--------------------- .text._Z18swap_within_groupsP6Tensor --------------------------
	.section	.text._Z18swap_within_groupsP6Tensor,"ax",@progbits
	.align	128
        .global         _Z18swap_within_groupsP6Tensor
        .type           _Z18swap_within_groupsP6Tensor,@function
        .size           _Z18swap_within_groupsP6Tensor,(.L_x_6 - _Z18swap_within_groupsP6Tensor)
        .other          _Z18swap_within_groupsP6Tensor,@"STO_CUDA_ENTRY STV_DEFAULT"
_Z18swap_within_groupsP6Tensor:
.text._Z18swap_within_groupsP6Tensor:
[----:B------:R-:W-:Y:S01]  /*0000*/  LDC R1, c[0x0][0x37c] ;  /* 0x0000df00ff017b82 */ /* 0x000fe20000000800 */
[----:B------:R-:W0:Y:S07]  /*0010*/  S2R R5, SR_TID.X ;  /* 0x0000000000057919 */ /* 0x000e2e0000002100 */
[----:B------:R-:W0:Y:S01]  /*0020*/  S2UR UR6, SR_CTAID.X ;  /* 0x00000000000679c3 */ /* 0x000e220000002500 */
[----:B------:R-:W1:Y:S07]  /*0030*/  LDCU.64 UR4, c[0x0][0x358] ;  /* 0x00006b00ff0477ac */ /* 0x000e6e0008000a00 */
[----:B------:R-:W0:Y:S08]  /*0040*/  LDC R0, c[0x0][0x360] ;  /* 0x0000d800ff007b82 */ /* 0x000e300000000800 */
[----:B------:R-:W2:Y:S01]  /*0050*/  LDC.64 R2, c[0x0][0x380] ;  /* 0x0000e000ff027b82 */ /* 0x000ea20000000a00 */
[----:B0-----:R-:W-:-:S05]  /*0060*/  IMAD R0, R0, UR6, R5 ;  /* 0x0000000600007c24 */ /* 0x001fca000f8e0205 */
[----:B------:R-:W-:-:S05]  /*0070*/  SHF.L.U32 R5, R0, 0x1, RZ ;  /* 0x0000000100057819 */ /* 0x000fca00000006ff */
[----:B--2---:R-:W-:-:S05]  /*0080*/  IMAD.WIDE R2, R5, 0x4, R2 ;  /* 0x0000000405027825 */ /* 0x004fca00078e0202 */
[----:B-1----:R-:W2:Y:S04]  /*0090*/  LDG.E R7, desc[UR4][R2.64+0x4] ;  /* 0x0000040402077981 */ /* 0x002ea8000c1e1900 */
[----:B------:R-:W3:Y:S04]  /*00a0*/  LDG.E R5, desc[UR4][R2.64] ;  /* 0x0000000402057981 */ /* 0x000ee8000c1e1900 */
[----:B--2---:R-:W-:Y:S04]  /*00b0*/  STG.E desc[UR4][R2.64], R7 ;  /* 0x0000000702007986 */ /* 0x004fe8000c101904 */
[----:B---3--:R-:W-:Y:S01]  /*00c0*/  STG.E desc[UR4][R2.64+0x4], R5 ;  /* 0x0000040502007986 */ /* 0x008fe2000c101904 */
[----:B------:R-:W-:Y:S05]  /*00d0*/  EXIT ;  /* 0x000000000000794d */ /* 0x000fea0003800000 */
.L_x_0:
[----:B------:R-:W-:-:S00]  /*00e0*/  BRA `(.L_x_0) ;  /* 0xfffffffc00fc7947 */ /* 0x000fc0000383ffff */
[----:B------:R-:W-:-:S00]  /*00f0*/  NOP ;  /* 0x0000000000007918 */ /* 0x000fc00000000000 */
        /* <DEDUP_REMOVED lines=8> */
.L_x_6:


//--------------------- .text._Z10group_dataP6TensorS0_lll --------------------------
	.section	.text._Z10group_dataP6TensorS0_lll,"ax",@progbits
	.align	128
        .global         _Z10group_dataP6TensorS0_lll
        .type           _Z10group_dataP6TensorS0_lll,@function
        .size           _Z10group_dataP6TensorS0_lll,(.L_x_5 - _Z10group_dataP6TensorS0_lll)
        .other          _Z10group_dataP6TensorS0_lll,@"STO_CUDA_ENTRY STV_DEFAULT"
_Z10group_dataP6TensorS0_lll:
.text._Z10group_dataP6TensorS0_lll:
[----:B------:R-:W-:Y:S01]  /*0000*/  LDC R1, c[0x0][0x37c] ;  /* 0x0000df00ff017b82 */ /* 0x000fe20000000800 */
[----:B------:R-:W0:Y:S07]  /*0010*/  S2R R3, SR_TID.X ;  /* 0x0000000000037919 */ /* 0x000e2e0000002100 */
[----:B------:R-:W0:Y:S01]  /*0020*/  S2UR UR4, SR_CTAID.X ;  /* 0x00000000000479c3 */ /* 0x000e220000002500 */
[----:B------:R-:W1:Y:S01]  /*0030*/  LDCU.64 UR6, c[0x0][0x398] ;  /* 0x00007300ff0677ac */ /* 0x000e620008000a00 */
[----:B------:R-:W-:Y:S06]  /*0040*/  BSSY.RECONVERGENT B0, `(.L_x_1) ;  /* 0x0000025000007945 */ /* 0x000fec0003800200 */
[----:B------:R-:W0:Y:S08]  /*0050*/  LDC R0, c[0x0][0x360] ;  /* 0x0000d800ff007b82 */ /* 0x000e300000000800 */
[----:B------:R-:W1:Y:S01]  /*0060*/  LDC.64 R4, c[0x0][0x3a0] ;  /* 0x0000e800ff047b82 */ /* 0x000e620000000a00 */
[----:B0-----:R-:W-:Y:S01]  /*0070*/  IMAD R0, R0, UR4, R3 ;  /* 0x0000000400007c24 */ /* 0x001fe2000f8e0203 */
[----:B------:R-:W0:Y:S04]  /*0080*/  LDCU UR4, c[0x0][0x394] ;  /* 0x00007280ff0477ac */ /* 0x000e280008000800 */
[----:B------:R-:W-:Y:S01]  /*0090*/  SHF.R.S32.HI R3, RZ, 0x1f, R0 ;  /* 0x0000001fff037819 */ /* 0x000fe20000011400 */
[----:B-1----:R-:W-:-:S04]  /*00a0*/  IMAD.WIDE.U32 R4, R0, UR6, R4 ;  /* 0x0000000600047c25 */ /* 0x002fc8000f8e0004 */
[----:B------:R-:W-:-:S04]  /*00b0*/  IMAD R7, R3, UR6, RZ ;  /* 0x0000000603077c24 */ /* 0x000fc8000f8e02ff */
[----:B------:R-:W-:Y:S01]  /*00c0*/  IMAD R7, R0, UR7, R7 ;  /* 0x0000000700077c24 */ /* 0x000fe2000f8e0207 */
[----:B------:R-:W1:Y:S03]  /*00d0*/  LDCU.64 UR6, c[0x0][0x358] ;  /* 0x00006b00ff0677ac */ /* 0x000e660008000a00 */
[----:B------:R-:W-:-:S05]  /*00e0*/  IMAD.IADD R6, R5, 0x1, R7 ;  /* 0x0000000105067824 */ /* 0x000fca00078e0207 */
[----:B0-----:R-:W-:-:S04]  /*00f0*/  LOP3.LUT R2, R6, UR4, RZ, 0xfc, !PT ;  /* 0x0000000406027c12 */ /* 0x001fc8000f8efcff */
[----:B------:R-:W-:-:S13]  /*0100*/  ISETP.NE.U32.AND P0, PT, R2, RZ, PT ;  /* 0x000000ff0200720c */ /* 0x000fda0003f05070 */
[----:B-1----:R-:W-:Y:S05]  /*0110*/  @P0 BRA `(.L_x_2) ;  /* 0x0000000000500947 */ /* 0x002fea0003800000 */
[----:B------:R-:W0:Y:S02]  /*0120*/  LDCU UR4, c[0x0][0x390] ;  /* 0x00007200ff0477ac */ /* 0x000e240008000800 */
[----:B0-----:R-:W0:Y:S01]  /*0130*/  I2F.U32.RP R2, UR4 ;  /* 0x0000000400027d06 */ /* 0x001e220008209000 */
[----:B------:R-:W-:-:S07]  /*0140*/  ISETP.NE.U32.AND P1, PT, RZ, UR4, PT ;  /* 0x00000004ff007c0c */ /* 0x000fce000bf25070 */
[----:B0-----:R-:W0:Y:S02]  /*0150*/  MUFU.RCP R2, R2 ;  /* 0x0000000200027308 */ /* 0x001e240000001000 */
[----:B0-----:R-:W-:-:S06]  /*0160*/  VIADD R6, R2, 0xffffffe ;  /* 0x0ffffffe02067836 */ /* 0x001fcc0000000000 */
[----:B------:R0:W1:Y:S02]  /*0170*/  F2I.FTZ.U32.TRUNC.NTZ R7, R6 ;  /* 0x0000000600077305 */ /* 0x000064000021f000 */
[----:B0-----:R-:W-:Y:S01]  /*0180*/  IMAD.MOV.U32 R6, RZ, RZ, RZ ;  /* 0x000000ffff067224 */ /* 0x001fe200078e00ff */
[----:B-1----:R-:W-:-:S05]  /*0190*/  IADD3 R5, PT, PT, RZ, -R7, RZ ;  /* 0x80000007ff057210 */ /* 0x002fca0007ffe0ff */
[----:B------:R-:W-:-:S04]  /*01a0*/  IMAD R5, R5, UR4, RZ ;  /* 0x0000000405057c24 */ /* 0x000fc8000f8e02ff */
[----:B------:R-:W-:-:S06]  /*01b0*/  IMAD.HI.U32 R7, R7, R5, R6 ;  /* 0x0000000507077227 */ /* 0x000fcc00078e0006 */
[----:B------:R-:W-:-:S04]  /*01c0*/  IMAD.HI.U32 R7, R7, R4, RZ ;  /* 0x0000000407077227 */ /* 0x000fc800078e00ff */
[----:B------:R-:W-:-:S04]  /*01d0*/  IMAD.MOV R7, RZ, RZ, -R7 ;  /* 0x000000ffff077224 */ /* 0x000fc800078e0a07 */
[----:B------:R-:W-:-:S05]  /*01e0*/  IMAD R4, R7, UR4, R4 ;  /* 0x0000000407047c24 */ /* 0x000fca000f8e0204 */
[----:B------:R-:W-:-:S13]  /*01f0*/  ISETP.GE.U32.AND P0, PT, R4, UR4, PT ;  /* 0x0000000404007c0c */ /* 0x000fda000bf06070 */
[----:B------:R-:W-:-:S04]  /*0200*/  @P0 IADD3 R4, PT, PT, R4, -UR4, RZ ;  /* 0x8000000404040c10 */ /* 0x000fc8000fffe0ff */
[----:B------:R-:W-:-:S13]  /*0210*/  ISETP.GE.U32.AND P0, PT, R4, UR4, PT ;  /* 0x0000000404007c0c */ /* 0x000fda000bf06070 */
[----:B------:R-:W-:Y:S01]  /*0220*/  @P0 VIADD R4, R4, -UR4 ;  /* 0x8000000404040c36 */ /* 0x000fe20008000000 */
[----:B------:R-:W-:-:S05]  /*0230*/  @!P1 LOP3.LUT R4, RZ, UR4, RZ, 0x33, !PT ;  /* 0x00000004ff049c12 */ /* 0x000fca000f8e33ff */
[----:B------:R-:W-:Y:S01]  /*0240*/  IMAD.MOV.U32 R2, RZ, RZ, R4 ;  /* 0x000000ffff027224 */ /* 0x000fe200078e0004 */
[----:B------:R-:W-:Y:S06]  /*0250*/  BRA `(.L_x_3) ;  /* 0x00000000000c7947 */ /* 0x000fec0003800000 */
.L_x_2:
[----:B------:R-:W-:-:S07]  /*0260*/  MOV R2, 0x280 ;  /* 0x0000028000027802 */ /* 0x000fce0000000f00 */
[----:B------:R-:W-:Y:S05]  /*0270*/  CALL.REL.NOINC `($__internal_0_$__cuda_sm20_rem_s64) ;  /* 0x00000000002c7944 */ /* 0x000fea0003c00000 */
[----:B------:R-:W-:-:S07]  /*0280*/  MOV R2, R6 ;  /* 0x0000000600027202 */ /* 0x000fce0000000f00 */
.L_x_3:
[----:B------:R-:W-:Y:S05]  /*0290*/  BSYNC.RECONVERGENT B0 ;  /* 0x0000000000007941 */ /* 0x000fea0003800200 */
.L_x_1:
[----:B------:R-:W0:Y:S01]  /*02a0*/  LDCU.128 UR8, c[0x0][0x380] ;  /* 0x00007000ff0877ac */ /* 0x000e220008000c00 */
[----:B------:R-:W-:-:S04]  /*02b0*/  SHF.R.S64 R4, RZ, 0x1e, R2 ;  /* 0x0000001eff047819 */ /* 0x000fc80000001002 */
[----:B0-----:R-:W-:-:S04]  /*02c0*/  IADD3 R4, P0, PT, R4, UR8, RZ ;  /* 0x0000000804047c10 */ /* 0x001fc8000ff1e0ff */
[----:B------:R-:W-:-:S06]  /*02d0*/  LEA.HI.X.SX32 R5, R2, UR9, 0x2, P0 ;  /* 0x0000000902057c11 */ /* 0x000fcc00080f16ff */
[----:B------:R-:W2:Y:S01]  /*02e0*/  LDG.E R5, desc[UR6][R4.64] ;  /* 0x0000000604057981 */ /* 0x000ea2000c1e1900 */
[----:B------:R-:W-:-:S04]  /*02f0*/  LEA R2, P0, R0, UR10, 0x2 ;  /* 0x0000000a00027c11 */ /* 0x000fc8000f8010ff */
[----:B------:R-:W-:-:S05]  /*0300*/  LEA.HI.X R3, R0, UR11, R3, 0x2, P0 ;  /* 0x0000000b00037c11 */ /* 0x000fca00080f1403 */
[----:B--2---:R-:W-:Y:S01]  /*0310*/  STG.E desc[UR6][R2.64], R5 ;  /* 0x0000000502007986 */ /* 0x004fe2000c101906 */
[----:B------:R-:W-:Y:S05]  /*0320*/  EXIT ;  /* 0x000000000000794d */ /* 0x000fea0003800000 */
        .weak           $__internal_0_$__cuda_sm20_rem_s64
        .type           $__internal_0_$__cuda_sm20_rem_s64,@function
        .size           $__internal_0_$__cuda_sm20_rem_s64,(.L_x_5 - $__internal_0_$__cuda_sm20_rem_s64)
$__internal_0_$__cuda_sm20_rem_s64:
[----:B------:R-:W0:Y:S02]  /*0330*/  LDCU.64 UR8, c[0x0][0x390] ;  /* 0x00007200ff0877ac */ /* 0x000e240008000a00 */
[----:B0-----:R-:W-:Y:S02]  /*0340*/  UIADD3 UR4, UP1, UPT, URZ, -UR8, URZ ;  /* 0x80000008ff047290 */ /* 0x001fe4000ff3e0ff */
[----:B------:R-:W-:Y:S02]  /*0350*/  UISETP.GE.AND UP0, UPT, UR9, URZ, UPT ;  /* 0x000000ff0900728c */ /* 0x000fe4000bf06270 */
[----:B------:R-:W-:Y:S02]  /*0360*/  UIADD3.X UR5, UPT, UPT, URZ, ~UR9, URZ, UP1, !UPT ;  /* 0x80000009ff057290 */ /* 0x000fe40008ffe4ff */
[----:B------:R-:W-:Y:S02]  /*0370*/  USEL UR4, UR4, UR8, !UP0 ;  /* 0x0000000804047287 */ /* 0x000fe4000c000000 */
[----:B------:R-:W-:-:S09]  /*0380*/  USEL UR5, UR5, UR9, !UP0 ;  /* 0x0000000905057287 */ /* 0x000fd2000c000000 */
[----:B------:R-:W0:Y:S08]  /*0390*/  I2F.U64.RP R5, UR4 ;  /* 0x0000000400057d12 */ /* 0x000e300008309000 */
[----:B0-----:R-:W0:Y:S02]  /*03a0*/  MUFU.RCP R5, R5 ;  /* 0x0000000500057308 */ /* 0x001e240000001000 */
[----:B0-----:R-:W-:-:S06]  /*03b0*/  VIADD R8, R5, 0x1ffffffe ;  /* 0x1ffffffe05087836 */ /* 0x001fcc0000000000 */
[----:B------:R-:W0:Y:S02]  /*03c0*/  F2I.U64.TRUNC R8, R8 ;  /* 0x0000000800087311 */ /* 0x000e24000020d800 */
[----:B0-----:R-:W-:-:S04]  /*03d0*/  IMAD.WIDE.U32 R10, R8, UR4, RZ ;  /* 0x00000004080a7c25 */ /* 0x001fc8000f8e00ff */
[C---:B------:R-:W-:Y:S01]  /*03e0*/  IMAD R7, R8.reuse, UR5, R11 ;  /* 0x0000000508077c24 */ /* 0x040fe2000f8e020b */
[----:B------:R-:W-:Y:S02]  /*03f0*/  IADD3 R13, P0, PT, RZ, -R10, RZ ;  /* 0x8000000aff0d7210 */ /* 0x000fe40007f1e0ff */
[----:B------:R-:W-:Y:S01]  /*0400*/  MOV R11, R8 ;  /* 0x00000008000b7202 */ /* 0x000fe20000000f00 */
[----:B------:R-:W-:Y:S02]  /*0410*/  IMAD R7, R9, UR4, R7 ;  /* 0x0000000409077c24 */ /* 0x000fe4000f8e0207 */
[----:B------:R-:W-:-:S04]  /*0420*/  IMAD.HI.U32 R10, R8, R13, RZ ;  /* 0x0000000d080a7227 */ /* 0x000fc800078e00ff */
[----:B------:R-:W-:-:S04]  /*0430*/  IMAD.X R7, RZ, RZ, ~R7, P0 ;  /* 0x000000ffff077224 */ /* 0x000fc800000e0e07 */
[----:B------:R-:W-:-:S04]  /*0440*/  IMAD.WIDE.U32 R10, P0, R8, R7, R10 ;  /* 0x00000007080a7225 */ /* 0x000fc8000780000a */
[C---:B------:R-:W-:Y:S02]  /*0450*/  IMAD R15, R9.reuse, R7, RZ ;  /* 0x00000007090f7224 */ /* 0x040fe400078e02ff */
[----:B------:R-:W-:-:S04]  /*0460*/  IMAD.HI.U32 R10, P1, R9, R13, R10 ;  /* 0x0000000d090a7227 */ /* 0x000fc8000782000a */
[----:B------:R-:W-:Y:S01]  /*0470*/  IMAD.HI.U32 R5, R9, R7, RZ ;  /* 0x0000000709057227 */ /* 0x000fe200078e00ff */
[----:B------:R-:W-:-:S03]  /*0480*/  IADD3 R11, P2, PT, R15, R10, RZ ;  /* 0x0000000a0f0b7210 */ /* 0x000fc60007f5e0ff */
[----:B------:R-:W-:Y:S02]  /*0490*/  IMAD.X R5, R5, 0x1, R9, P0 ;  /* 0x0000000105057824 */ /* 0x000fe400000e0609 */
[----:B------:R-:W-:-:S03]  /*04a0*/  IMAD.WIDE.U32 R8, R11, UR4, RZ ;  /* 0x000000040b087c25 */ /* 0x000fc6000f8e00ff */
[----:B------:R-:W-:Y:S01]  /*04b0*/  IADD3.X R5, PT, PT, RZ, RZ, R5, P2, P1 ;  /* 0x000000ffff057210 */ /* 0x000fe200017e2405 */
[----:B------:R-:W-:Y:S01]  /*04c0*/  IMAD R10, R11, UR5, R9 ;  /* 0x000000050b0a7c24 */ /* 0x000fe2000f8e0209 */
[----:B------:R-:W-:Y:S02]  /*04d0*/  IADD3 R13, P0, PT, RZ, -R8, RZ ;  /* 0x80000008ff0d7210 */ /* 0x000fe40007f1e0ff */
[----:B------:R-:W-:Y:S01]  /*04e0*/  ISETP.GE.AND P1, PT, R6, RZ, PT ;  /* 0x000000ff0600720c */ /* 0x000fe20003f26270 */
[----:B------:R-:W-:Y:S01]  /*04f0*/  IMAD R7, R5, UR4, R10 ;  /* 0x0000000405077c24 */ /* 0x000fe2000f8e020a */
[----:B------:R-:W-:Y:S01]  /*0500*/  IADD3 R9, P4, PT, RZ, -R4, RZ ;  /* 0x80000004ff097210 */ /* 0x000fe20007f9e0ff */
[----:B------:R-:W-:-:S03]  /*0510*/  IMAD.HI.U32 R10, R11, R13, RZ ;  /* 0x0000000d0b0a7227 */ /* 0x000fc600078e00ff */
[----:B------:R-:W-:Y:S02]  /*0520*/  IADD3.X R12, PT, PT, RZ, ~R7, RZ, P0, !PT ;  /* 0x80000007ff0c7210 */ /* 0x000fe400007fe4ff */
[----:B------:R-:W-:Y:S01]  /*0530*/  SEL R8, R9, R4, !P1 ;  /* 0x0000000409087207 */ /* 0x000fe20004800000 */
[----:B------:R-:W-:Y:S02]  /*0540*/  IMAD.X R9, RZ, RZ, ~R6, P4 ;  /* 0x000000ffff097224 */ /* 0x000fe400020e0e06 */
[----:B------:R-:W-:-:S04]  /*0550*/  IMAD.WIDE.U32 R10, P0, R11, R12, R10 ;  /* 0x0000000c0b0a7225 */ /* 0x000fc8000780000a */
[----:B------:R-:W-:-:S04]  /*0560*/  IMAD.HI.U32 R7, P2, R5, R13, R10 ;  /* 0x0000000d05077227 */ /* 0x000fc8000784000a */
[CC--:B------:R-:W-:Y:S02]  /*0570*/  IMAD R10, R5.reuse, R12.reuse, RZ ;  /* 0x0000000c050a7224 */ /* 0x0c0fe400078e02ff */
[----:B------:R-:W-:-:S03]  /*0580*/  IMAD.HI.U32 R12, R5, R12, RZ ;  /* 0x0000000c050c7227 */ /* 0x000fc600078e00ff */
[----:B------:R-:W-:Y:S02]  /*0590*/  IADD3 R7, P3, PT, R10, R7, RZ ;  /* 0x000000070a077210 */ /* 0x000fe40007f7e0ff */
[----:B------:R-:W-:Y:S02]  /*05a0*/  IADD3.X R5, PT, PT, R12, R5, RZ, P0, !PT ;  /* 0x000000050c057210 */ /* 0x000fe400007fe4ff */
[----:B------:R-:W-:Y:S01]  /*05b0*/  SEL R10, R9, R6, !P1 ;  /* 0x00000006090a7207 */ /* 0x000fe20004800000 */
[----:B------:R-:W-:Y:S01]  /*05c0*/  IMAD.HI.U32 R4, R7, R8, RZ ;  /* 0x0000000807047227 */ /* 0x000fe200078e00ff */
[----:B------:R-:W-:-:S03]  /*05d0*/  IADD3.X R9, PT, PT, RZ, RZ, R5, P3, P2 ;  /* 0x000000ffff097210 */ /* 0x000fc60001fe4405 */
[----:B------:R-:W-:Y:S02]  /*05e0*/  IMAD.MOV.U32 R5, RZ, RZ, RZ ;  /* 0x000000ffff057224 */ /* 0x000fe400078e00ff */
[----:B------:R-:W-:-:S04]  /*05f0*/  IMAD.HI.U32 R6, R9, R10, RZ ;  /* 0x0000000a09067227 */ /* 0x000fc800078e00ff */
[----:B------:R-:W-:-:S04]  /*0600*/  IMAD.WIDE.U32 R4, R7, R10, R4 ;  /* 0x0000000a07047225 */ /* 0x000fc800078e0004 */
[C---:B------:R-:W-:Y:S02]  /*0610*/  IMAD R7, R9.reuse, R10, RZ ;  /* 0x0000000a09077224 */ /* 0x040fe400078e02ff */
[----:B------:R-:W-:-:S05]  /*0620*/  IMAD.HI.U32 R4, P0, R9, R8, R4 ;  /* 0x0000000809047227 */ /* 0x000fca0007800004 */
[----:B------:R-:W-:Y:S02]  /*0630*/  IADD3 R7, P2, PT, R7, R4, RZ ;  /* 0x0000000407077210 */ /* 0x000fe40007f5e0ff */
[----:B------:R-:W-:-:S03]  /*0640*/  IADD3.X R6, PT, PT, R6, RZ, RZ, P0, !PT ;  /* 0x000000ff06067210 */ /* 0x000fc600007fe4ff */
[----:B------:R-:W-:-:S04]  /*0650*/  IMAD.WIDE.U32 R4, R7, UR4, RZ ;  /* 0x0000000407047c25 */ /* 0x000fc8000f8e00ff */
[----:B------:R-:W-:Y:S01]  /*0660*/  IMAD.X R6, RZ, RZ, R6, P2 ;  /* 0x000000ffff067224 */ /* 0x000fe200010e0606 */
[----:B------:R-:W-:Y:S01]  /*0670*/  IADD3 R8, P2, PT, -R4, R8, RZ ;  /* 0x0000000804087210 */ /* 0x000fe20007f5e1ff */
[----:B------:R-:W-:-:S03]  /*0680*/  IMAD R7, R7, UR5, R5 ;  /* 0x0000000507077c24 */ /* 0x000fc6000f8e0205 */
[----:B------:R-:W-:Y:S01]  /*0690*/  ISETP.GE.U32.AND P0, PT, R8, UR4, PT ;  /* 0x0000000408007c0c */ /* 0x000fe2000bf06070 */
[----:B------:R-:W-:-:S05]  /*06a0*/  IMAD R6, R6, UR4, R7 ;  /* 0x0000000406067c24 */ /* 0x000fca000f8e0207 */
[----:B------:R-:W-:Y:S02]  /*06b0*/  IADD3.X R7, PT, PT, ~R6, R10, RZ, P2, !PT ;  /* 0x0000000a06077210 */ /* 0x000fe400017fe5ff */
[----:B------:R-:W-:Y:S02]  /*06c0*/  IADD3 R5, P2, PT, R8, -UR4, RZ ;  /* 0x8000000408057c10 */ /* 0x000fe4000ff5e0ff */
[C---:B------:R-:W-:Y:S02]  /*06d0*/  ISETP.GE.U32.AND.EX P0, PT, R7.reuse, UR5, PT, P0 ;  /* 0x0000000507007c0c */ /* 0x040fe4000bf06100 */
[----:B------:R-:W-:Y:S02]  /*06e0*/  IADD3.X R4, PT, PT, R7, ~UR5, RZ, P2, !PT ;  /* 0x8000000507047c10 */ /* 0x000fe400097fe4ff */
[----:B------:R-:W-:Y:S02]  /*06f0*/  SEL R5, R5, R8, P0 ;  /* 0x0000000805057207 */ /* 0x000fe40000000000 */
[----:B------:R-:W-:-:S02]  /*0700*/  SEL R4, R4, R7, P0 ;  /* 0x0000000704047207 */ /* 0x000fc40000000000 */
[C---:B------:R-:W-:Y:S01]  /*0710*/  ISETP.GE.U32.AND P0, PT, R5.reuse, UR4, PT ;  /* 0x0000000405007c0c */ /* 0x040fe2000bf06070 */
[----:B------:R-:W-:-:S03]  /*0720*/  VIADD R6, R5, -UR4 ;  /* 0x8000000405067c36 */ /* 0x000fc60008000000 */
[----:B------:R-:W-:Y:S01]  /*0730*/  ISETP.GE.U32.AND.EX P0, PT, R4, UR5, PT, P0 ;  /* 0x0000000504007c0c */ /* 0x000fe2000bf06100 */
[----:B------:R-:W-:-:S03]  /*0740*/  IMAD.MOV.U32 R4, RZ, RZ, R2 ;  /* 0x000000ffff047224 */ /* 0x000fc600078e0002 */
[----:B------:R-:W-:Y:S02]  /*0750*/  SEL R6, R6, R5, P0 ;  /* 0x0000000506067207 */ /* 0x000fe40000000000 */
[----:B------:R-:W-:Y:S02]  /*0760*/  ISETP.NE.U32.AND P0, PT, RZ, UR8, PT ;  /* 0x00000008ff007c0c */ /* 0x000fe4000bf05070 */
[-C--:B------:R-:W-:Y:S02]  /*0770*/  IADD3 R5, PT, PT, RZ, -R6.reuse, RZ ;  /* 0x80000006ff057210 */ /* 0x080fe40007ffe0ff */
[----:B------:R-:W-:Y:S02]  /*0780*/  ISETP.NE.AND.EX P0, PT, RZ, UR9, PT, P0 ;  /* 0x00000009ff007c0c */ /* 0x000fe4000bf05300 */
[----:B------:R-:W-:Y:S01]  /*0790*/  SEL R6, R5, R6, !P1 ;  /* 0x0000000605067207 */ /* 0x000fe20004800000 */
[----:B------:R-:W-:-:S03]  /*07a0*/  HFMA2 R5, -RZ, RZ, 0, 0 ;  /* 0x00000000ff057431 */ /* 0x000fc600000001ff */
[----:B------:R-:W-:Y:S01]  /*07b0*/  SEL R6, R6, 0xffffffff, P0 ;  /* 0xffffffff06067807 */ /* 0x000fe20000000000 */
[----:B------:R-:W-:Y:S06]  /*07c0*/  RET.REL.NODEC R4 `(_Z10group_dataP6TensorS0_lll) ;  /* 0xfffffff8040c7950 */ /* 0x000fec0003c3ffff */
.L_x_4:
        /* <DEDUP_REMOVED lines=11> */
.L_x_5:


//--------------------- .nv.shared.reserved.0     --------------------------
	.section	.nv.shared.reserved.0,"aw",@nobits
	.weak		__nv_reservedSMEM_offset_0_alias
	.size		__nv_reservedSMEM_offset_0_alias, 0, 64
	.other		__nv_reservedSMEM_offset_0_alias,@"STO_CUDA_RESERVED_SHARED STV_DEFAULT"
__nv_reservedSMEM_offset_0_alias:
	.zero		0
	.zero		64


//--------------------- .nv.constant0._Z18swap_within_groupsP6Tensor --------------------------
	.section	.nv.constant0._Z18swap_within_groupsP6Tensor,"a",@progbits
	.sectionflags	@""
	.align	4
.nv.constant0._Z18swap_within_groupsP6Tensor:
	.zero		904


//--------------------- .nv.constant0._Z10group_dataP6TensorS0_lll --------------------------
	.section	.nv.constant0._Z10group_dataP6TensorS0_lll,"a",@progbits
	.sectionflags	@""
	.align	4
.nv.constant0._Z10group_dataP6TensorS0_lll:
	.zero		936


//--------------------- SYMBOLS --------------------------

	.type		.nv.reservedSmem.offset0,@object
	.size		.nv.reservedSmem.offset0,0x4
